//
// Generated by NVIDIA NVVM Compiler
//
// Compiler Build ID: CL-36424714
// Cuda compilation tools, release 13.0, V13.0.88
// Based on NVVM 20.0.0
//

.version 9.0
.target sm_100
.address_size 64

	// .globl	_Z19matmul_tiled_kernelPfS_S_j
// _ZZ19matmul_tiled_kernelPfS_S_jE4ds_A has been demoted
// _ZZ19matmul_tiled_kernelPfS_S_jE4ds_B has been demoted

.visible .entry _Z19matmul_tiled_kernelPfS_S_j(
	.param .u64 .ptr .align 1 _Z19matmul_tiled_kernelPfS_S_j_param_0,
	.param .u64 .ptr .align 1 _Z19matmul_tiled_kernelPfS_S_j_param_1,
	.param .u64 .ptr .align 1 _Z19matmul_tiled_kernelPfS_S_j_param_2,
	.param .u32 _Z19matmul_tiled_kernelPfS_S_j_param_3
)
{
	.reg .pred 	%p<6>;
	.reg .b32 	%r<44>;
	.reg .b32 	%f<111>;
	.reg .b64 	%rd<13>;
	// demoted variable
	.shared .align 4 .b8 _ZZ19matmul_tiled_kernelPfS_S_jE4ds_A[4096];
	// demoted variable
	.shared .align 4 .b8 _ZZ19matmul_tiled_kernelPfS_S_jE4ds_B[4096];
	ld.param.u64 	%rd3, [_Z19matmul_tiled_kernelPfS_S_j_param_0];
	ld.param.u64 	%rd4, [_Z19matmul_tiled_kernelPfS_S_j_param_1];
	ld.param.u64 	%rd5, [_Z19matmul_tiled_kernelPfS_S_j_param_2];
	ld.param.u32 	%r25, [_Z19matmul_tiled_kernelPfS_S_j_param_3];
	mov.u32 	%r26, %ctaid.x;
	mov.u32 	%r27, %ctaid.y;
	mov.u32 	%r39, %tid.x;
	mov.u32 	%r41, %tid.y;
	shl.b32 	%r28, %r27, 5;
	add.s32 	%r3, %r28, %r41;
	shl.b32 	%r4, %r26, 5;
	add.s32 	%r5, %r4, %r39;
	add.s32 	%r6, %r25, 31;
	setp.lt.u32 	%p1, %r6, 32;
	mov.f32 	%f110, 0f00000000;
	@%p1 bra 	$L__BB0_7;
	shl.b32 	%r29, %r41, 7;
	mov.u32 	%r30, _ZZ19matmul_tiled_kernelPfS_S_jE4ds_A;
	add.s32 	%r7, %r30, %r29;
	shl.b32 	%r31, %r39, 2;
	add.s32 	%r8, %r7, %r31;
	mov.u32 	%r32, _ZZ19matmul_tiled_kernelPfS_S_jE4ds_B;
	add.s32 	%r10, %r32, %r31;
	add.s32 	%r9, %r10, %r29;
	shr.u32 	%r33, %r6, 5;
	neg.s32 	%r43, %r33;
	mad.lo.s32 	%r34, %r41, %r25, %r39;
	add.s32 	%r42, %r34, %r4;
	shl.b32 	%r13, %r25, 5;
	mad.lo.s32 	%r40, %r25, %r3, %r39;
	cvta.to.global.u64 	%rd1, %rd3;
	cvta.to.global.u64 	%rd2, %rd4;
	mov.f32 	%f110, 0f00000000;
$L__BB0_2:
	mov.f32 	%f108, 0f00000000;
	max.u32 	%r35, %r3, %r39;
	setp.ge.u32 	%p2, %r35, %r25;
	@%p2 bra 	$L__BB0_4;
	mul.wide.u32 	%rd6, %r40, 4;
	add.s64 	%rd7, %rd1, %rd6;
	ld.global.f32 	%f108, [%rd7];
$L__BB0_4:
	st.shared.f32 	[%r8], %f108;
	mov.f32 	%f109, 0f00000000;
	max.u32 	%r36, %r5, %r41;
	setp.ge.u32 	%p3, %r36, %r25;
	@%p3 bra 	$L__BB0_6;
	mul.wide.u32 	%rd8, %r42, 4;
	add.s64 	%rd9, %rd2, %rd8;
	ld.global.f32 	%f109, [%rd9];
$L__BB0_6:
	st.shared.f32 	[%r9], %f109;
	bar.sync 	0;
	ld.shared.f32 	%f12, [%r7];
	ld.shared.f32 	%f13, [%r10];
	fma.rn.f32 	%f14, %f12, %f13, %f110;
	ld.shared.f32 	%f15, [%r7+4];
	ld.shared.f32 	%f16, [%r10+128];
	fma.rn.f32 	%f17, %f15, %f16, %f14;
	ld.shared.f32 	%f18, [%r7+8];
	ld.shared.f32 	%f19, [%r10+256];
	fma.rn.f32 	%f20, %f18, %f19, %f17;
	ld.shared.f32 	%f21, [%r7+12];
	ld.shared.f32 	%f22, [%r10+384];
	fma.rn.f32 	%f23, %f21, %f22, %f20;
	ld.shared.f32 	%f24, [%r7+16];
	ld.shared.f32 	%f25, [%r10+512];
	fma.rn.f32 	%f26, %f24, %f25, %f23;
	ld.shared.f32 	%f27, [%r7+20];
	ld.shared.f32 	%f28, [%r10+640];
	fma.rn.f32 	%f29, %f27, %f28, %f26;
	ld.shared.f32 	%f30, [%r7+24];
	ld.shared.f32 	%f31, [%r10+768];
	fma.rn.f32 	%f32, %f30, %f31, %f29;
	ld.shared.f32 	%f33, [%r7+28];
	ld.shared.f32 	%f34, [%r10+896];
	fma.rn.f32 	%f35, %f33, %f34, %f32;
	ld.shared.f32 	%f36, [%r7+32];
	ld.shared.f32 	%f37, [%r10+1024];
	fma.rn.f32 	%f38, %f36, %f37, %f35;
	ld.shared.f32 	%f39, [%r7+36];
	ld.shared.f32 	%f40, [%r10+1152];
	fma.rn.f32 	%f41, %f39, %f40, %f38;
	ld.shared.f32 	%f42, [%r7+40];
	ld.shared.f32 	%f43, [%r10+1280];
	fma.rn.f32 	%f44, %f42, %f43, %f41;
	ld.shared.f32 	%f45, [%r7+44];
	ld.shared.f32 	%f46, [%r10+1408];
	fma.rn.f32 	%f47, %f45, %f46, %f44;
	ld.shared.f32 	%f48, [%r7+48];
	ld.shared.f32 	%f49, [%r10+1536];
	fma.rn.f32 	%f50, %f48, %f49, %f47;
	ld.shared.f32 	%f51, [%r7+52];
	ld.shared.f32 	%f52, [%r10+1664];
	fma.rn.f32 	%f53, %f51, %f52, %f50;
	ld.shared.f32 	%f54, [%r7+56];
	ld.shared.f32 	%f55, [%r10+1792];
	fma.rn.f32 	%f56, %f54, %f55, %f53;
	ld.shared.f32 	%f57, [%r7+60];
	ld.shared.f32 	%f58, [%r10+1920];
	fma.rn.f32 	%f59, %f57, %f58, %f56;
	ld.shared.f32 	%f60, [%r7+64];
	ld.shared.f32 	%f61, [%r10+2048];
	fma.rn.f32 	%f62, %f60, %f61, %f59;
	ld.shared.f32 	%f63, [%r7+68];
	ld.shared.f32 	%f64, [%r10+2176];
	fma.rn.f32 	%f65, %f63, %f64, %f62;
	ld.shared.f32 	%f66, [%r7+72];
	ld.shared.f32 	%f67, [%r10+2304];
	fma.rn.f32 	%f68, %f66, %f67, %f65;
	ld.shared.f32 	%f69, [%r7+76];
	ld.shared.f32 	%f70, [%r10+2432];
	fma.rn.f32 	%f71, %f69, %f70, %f68;
	ld.shared.f32 	%f72, [%r7+80];
	ld.shared.f32 	%f73, [%r10+2560];
	fma.rn.f32 	%f74, %f72, %f73, %f71;
	ld.shared.f32 	%f75, [%r7+84];
	ld.shared.f32 	%f76, [%r10+2688];
	fma.rn.f32 	%f77, %f75, %f76, %f74;
	ld.shared.f32 	%f78, [%r7+88];
	ld.shared.f32 	%f79, [%r10+2816];
	fma.rn.f32 	%f80, %f78, %f79, %f77;
	ld.shared.f32 	%f81, [%r7+92];
	ld.shared.f32 	%f82, [%r10+2944];
	fma.rn.f32 	%f83, %f81, %f82, %f80;
	ld.shared.f32 	%f84, [%r7+96];
	ld.shared.f32 	%f85, [%r10+3072];
	fma.rn.f32 	%f86, %f84, %f85, %f83;
	ld.shared.f32 	%f87, [%r7+100];
	ld.shared.f32 	%f88, [%r10+3200];
	fma.rn.f32 	%f89, %f87, %f88, %f86;
	ld.shared.f32 	%f90, [%r7+104];
	ld.shared.f32 	%f91, [%r10+3328];
	fma.rn.f32 	%f92, %f90, %f91, %f89;
	ld.shared.f32 	%f93, [%r7+108];
	ld.shared.f32 	%f94, [%r10+3456];
	fma.rn.f32 	%f95, %f93, %f94, %f92;
	ld.shared.f32 	%f96, [%r7+112];
	ld.shared.f32 	%f97, [%r10+3584];
	fma.rn.f32 	%f98, %f96, %f97, %f95;
	ld.shared.f32 	%f99, [%r7+116];
	ld.shared.f32 	%f100, [%r10+3712];
	fma.rn.f32 	%f101, %f99, %f100, %f98;
	ld.shared.f32 	%f102, [%r7+120];
	ld.shared.f32 	%f103, [%r10+3840];
	fma.rn.f32 	%f104, %f102, %f103, %f101;
	ld.shared.f32 	%f105, [%r7+124];
	ld.shared.f32 	%f106, [%r10+3968];
	fma.rn.f32 	%f110, %f105, %f106, %f104;
	bar.sync 	0;
	add.s32 	%r43, %r43, 1;
	setp.ne.s32 	%p4, %r43, 0;
	add.s32 	%r42, %r42, %r13;
	add.s32 	%r41, %r41, 32;
	add.s32 	%r40, %r40, 32;
	add.s32 	%r39, %r39, 32;
	@%p4 bra 	$L__BB0_2;
$L__BB0_7:
	max.u32 	%r37, %r3, %r5;
	setp.ge.u32 	%p5, %r37, %r25;
	@%p5 bra 	$L__BB0_9;
	mad.lo.s32 	%r38, %r25, %r3, %r5;
	cvta.to.global.u64 	%rd10, %rd5;
	mul.wide.u32 	%rd11, %r38, 4;
	add.s64 	%rd12, %rd10, %rd11;
	st.global.f32 	[%rd12], %f110;
$L__BB0_9:
	ret;

}


// ===== COMPILED SASS (sm_100) =====

	.target	sm_100

	.elftype	@"ET_EXEC"


//--------------------- .note.nv.tkinfo           --------------------------
	.section	.note.nv.tkinfo,"",@"SHT_NOTE"
	.sectionflags	@"SHF_NOTE_NV_TKINFO"
	.tkinfo
        /*0018*/ 	.word	0x00000002
        /*0030*/ 	.string	""
        /*0030*/ 	.string	"ptxas"
        /*0030*/ 	.string	"Cuda compilation tools, release 13.0, V13.0.88"
        /*0030*/ 	.string	"Build cuda_13.0.r13.0/compiler.36424714_0"
        /*0030*/ 	.string	"-arch sm_100 -m 64 "



//--------------------- .note.nv.cuinfo           --------------------------
	.section	.note.nv.cuinfo,"",@"SHT_NOTE"
	.sectionflags	@"SHF_NOTE_NV_CUINFO"
        /*0018*/ 	.short	0x0002
        /*001a*/ 	.short	0x0064
        /*001c*/ 	.short	0x0082
	.zero		2


//--------------------- .nv.info                  --------------------------
	.section	.nv.info,"",@"SHT_CUDA_INFO"
	.align	4


	//----- nvinfo : EIATTR_REGCOUNT
	.align		4
        /*0000*/ 	.byte	0x04, 0x2f
        /*0002*/ 	.short	(.L_1 - .L_0)
	.align		4
.L_0:
        /*0004*/ 	.word	index@(_Z19matmul_tiled_kernelPfS_S_j)
        /*0008*/ 	.word	0x00000020


	//----- nvinfo : EIATTR_FRAME_SIZE
	.align		4
.L_1:
        /*000c*/ 	.byte	0x04, 0x11
        /*000e*/ 	.short	(.L_3 - .L_2)
	.align		4
.L_2:
        /*0010*/ 	.word	index@(_Z19matmul_tiled_kernelPfS_S_j)
        /*0014*/ 	.word	0x00000000


	//----- nvinfo : EIATTR_MIN_STACK_SIZE
	.align		4
.L_3:
        /*0018*/ 	.byte	0x04, 0x12
        /*001a*/ 	.short	(.L_5 - .L_4)
	.align		4
.L_4:
        /*001c*/ 	.word	index@(_Z19matmul_tiled_kernelPfS_S_j)
        /*0020*/ 	.word	0x00000000
.L_5:


//--------------------- .nv.compat                --------------------------
	.section	.nv.compat,"",@"SHT_CUDA_COMPAT_INFO"
	.align	4
        /*0000*/ 	.byte	0x02, 0x09, 0x00, 0x00, 0x02, 0x02, 0x01, 0x00, 0x02, 0x05, 0x05, 0x00, 0x03, 0x07, 0x01, 0x01
        /*0010*/ 	.byte	0x02, 0x03, 0x00, 0x00, 0x02, 0x06, 0x01, 0x00, 0x04, 0x0b, 0x08, 0x00, 0x09, 0x00, 0x00, 0x00
        /*0020*/ 	.byte	0x00, 0x00, 0x00, 0x00


//--------------------- .nv.info._Z19matmul_tiled_kernelPfS_S_j --------------------------
	.section	.nv.info._Z19matmul_tiled_kernelPfS_S_j,"",@"SHT_CUDA_INFO"
	.sectionflags	@""
	.align	4


	//----- nvinfo : EIATTR_CUDA_API_VERSION
	.align		4
        /*0000*/ 	.byte	0x04, 0x37
        /*0002*/ 	.short	(.L_7 - .L_6)
.L_6:
        /*0004*/ 	.word	0x00000082


	//----- nvinfo : EIATTR_KPARAM_INFO
	.align		4
.L_7:
        /*0008*/ 	.byte	0x04, 0x17
        /*000a*/ 	.short	(.L_9 - .L_8)
.L_8:
        /*000c*/ 	.word	0x00000000
        /*0010*/ 	.short	0x0003
        /*0012*/ 	.short	0x0018
        /*0014*/ 	.byte	0x00, 0xf0, 0x11, 0x00


	//----- nvinfo : EIATTR_KPARAM_INFO
	.align		4
.L_9:
        /*0018*/ 	.byte	0x04, 0x17
        /*001a*/ 	.short	(.L_11 - .L_10)
.L_10:
        /*001c*/ 	.word	0x00000000
        /*0020*/ 	.short	0x0002
        /*0022*/ 	.short	0x0010
        /*0024*/ 	.byte	0x00, 0xf5, 0x21, 0x00


	//----- nvinfo : EIATTR_KPARAM_INFO
	.align		4
.L_11:
        /*0028*/ 	.byte	0x04, 0x17
        /*002a*/ 	.short	(.L_13 - .L_12)
.L_12:
        /*002c*/ 	.word	0x00000000
        /*0030*/ 	.short	0x0001
        /*0032*/ 	.short	0x0008
        /*0034*/ 	.byte	0x00, 0xf5, 0x21, 0x00


	//----- nvinfo : EIATTR_KPARAM_INFO
	.align		4
.L_13:
        /*0038*/ 	.byte	0x04, 0x17
        /*003a*/ 	.short	(.L_15 - .L_14)
.L_14:
        /*003c*/ 	.word	0x00000000
        /*0040*/ 	.short	0x0000
        /*0042*/ 	.short	0x0000
        /*0044*/ 	.byte	0x00, 0xf5, 0x21, 0x00


	//----- nvinfo : EIATTR_SPARSE_MMA_MASK
	.align		4
.L_15:
        /*0048*/ 	.byte	0x03, 0x50
        /*004a*/ 	.short	0x0000


	//----- nvinfo : EIATTR_MAXREG_COUNT
	.align		4
        /*004c*/ 	.byte	0x03, 0x1b
        /*004e*/ 	.short	0x00ff


	//----- nvinfo : EIATTR_NUM_BARRIERS
	.align		4
        /*0050*/ 	.byte	0x02, 0x4c
        /*0052*/ 	.byte	0x01
	.zero		1


	//----- nvinfo : EIATTR_MERCURY_ISA_VERSION
	.align		4
        /*0054*/ 	.byte	0x03, 0x5f
        /*0056*/ 	.short	0x0101


	//----- nvinfo : EIATTR_VRC_CTA_INIT_COUNT
	.align		4
        /*0058*/ 	.byte	0x02, 0x4a
	.zero		1
	.zero		1


	//----- nvinfo : EIATTR_EXIT_INSTR_OFFSETS
	.align		4
        /*005c*/ 	.byte	0x04, 0x1c
        /*005e*/ 	.short	(.L_17 - .L_16)


	//   ....[0]....
.L_16:
        /*0060*/ 	.word	0x00000800


	//   ....[1]....
        /*0064*/ 	.word	0x00000850


	//----- nvinfo : EIATTR_CBANK_PARAM_SIZE
	.align		4
.L_17:
        /*0068*/ 	.byte	0x03, 0x19
        /*006a*/ 	.short	0x001c


	//----- nvinfo : EIATTR_PARAM_CBANK
	.align		4
        /*006c*/ 	.byte	0x04, 0x0a
        /*006e*/ 	.short	(.L_19 - .L_18)
	.align		4
.L_18:
        /*0070*/ 	.word	index@(.nv.constant0._Z19matmul_tiled_kernelPfS_S_j)
        /*0074*/ 	.short	0x0380
        /*0076*/ 	.short	0x001c


	//----- nvinfo : EIATTR_SW_WAR
	.align		4
.L_19:
        /*0078*/ 	.byte	0x04, 0x36
        /*007a*/ 	.short	(.L_21 - .L_20)
.L_20:
        /*007c*/ 	.word	0x00000008
.L_21:


//--------------------- .nv.callgraph             --------------------------
	.section	.nv.callgraph,"",@"SHT_CUDA_CALLGRAPH"
	.align	4
	.sectionentsize	8
	.align		4
        /*0000*/ 	.word	0x00000000
	.align		4
        /*0004*/ 	.word	0xffffffff
	.align		4
        /*0008*/ 	.word	0x00000000
	.align		4
        /*000c*/ 	.word	0xfffffffe
	.align		4
        /*0010*/ 	.word	0x00000000
	.align		4
        /*0014*/ 	.word	0xfffffffd
	.align		4
        /*0018*/ 	.word	0x00000000
	.align		4
        /*001c*/ 	.word	0xfffffffc


//--------------------- .text._Z19matmul_tiled_kernelPfS_S_j --------------------------
	.section	.text._Z19matmul_tiled_kernelPfS_S_j,"ax",@progbits
	.align	128
        .global         _Z19matmul_tiled_kernelPfS_S_j
        .type           _Z19matmul_tiled_kernelPfS_S_j,@function
        .size           _Z19matmul_tiled_kernelPfS_S_j,(.L_x_3 - _Z19matmul_tiled_kernelPfS_S_j)
        .other          _Z19matmul_tiled_kernelPfS_S_j,@"STO_CUDA_ENTRY STV_DEFAULT"
_Z19matmul_tiled_kernelPfS_S_j:
.text._Z19matmul_tiled_kernelPfS_S_j:
[----:B------:R-:W-:Y:S01]  /*0000*/  LDC R1, c[0x0][0x37c] ;  /* 0x0000df00ff017b82 */ /* 0x000fe20000000800 */
[----:B------:R-:W0:Y:S01]  /*0010*/  LDCU UR4, c[0x0][0x398] ;  /* 0x00007300ff0477ac */ /* 0x000e220008000800 */
[----:B------:R-:W1:Y:S01]  /*0020*/  S2R R20, SR_CTAID.Y ;  /* 0x0000000000147919 */ /* 0x000e620000002600 */
[----:B------:R-:W-:Y:S01]  /*0030*/  HFMA2 R23, -RZ, RZ, 0, 0 ;  /* 0x00000000ff177431 */ /* 0x000fe200000001ff */
[----:B------:R-:W2:Y:S01]  /*0040*/  LDCU.64 UR8, c[0x0][0x358] ;  /* 0x00006b00ff0877ac */ /* 0x000ea20008000a00 */
[----:B------:R-:W1:Y:S01]  /*0050*/  S2R R18, SR_TID.Y ;  /* 0x0000000000127919 */ /* 0x000e620000002200 */
[----:B------:R-:W3:Y:S01]  /*0060*/  S2R R4, SR_CTAID.X ;  /* 0x0000000000047919 */ /* 0x000ee20000002500 */
[----:B------:R-:W3:Y:S01]  /*0070*/  S2R R19, SR_TID.X ;  /* 0x0000000000137919 */ /* 0x000ee20000002100 */
[----:B0-----:R-:W-:-:S04]  /*0080*/  MOV R6, UR4 ;  /* 0x0000000400067c02 */ /* 0x001fc80008000f00 */
[----:B------:R-:W-:-:S04]  /*0090*/  IADD3 R2, PT, PT, R6, 0x1f, RZ ;  /* 0x0000001f06027810 */ /* 0x000fc80007ffe0ff */
[----:B------:R-:W-:Y:S02]  /*00a0*/  ISETP.GE.U32.AND P0, PT, R2, 0x20, PT ;  /* 0x000000200200780c */ /* 0x000fe40003f06070 */
[----:B-1----:R-:W-:Y:S02]  /*00b0*/  LEA R20, R20, R18, 0x5 ;  /* 0x0000001214147211 */ /* 0x002fe400078e28ff */
[----:B---3--:R-:W-:-:S09]  /*00c0*/  LEA R21, R4, R19, 0x5 ;  /* 0x0000001304157211 */ /* 0x008fd200078e28ff */
[----:B--2---:R-:W-:Y:S05]  /*00d0*/  @!P0 BRA `(.L_x_0) ;  /* 0x0000000400c08947 */ /* 0x004fea0003800000 */
[----:B------:R-:W0:Y:S01]  /*00e0*/  S2UR UR6, SR_CgaCtaId ;  /* 0x00000000000679c3 */ /* 0x000e220000008800 */
[----:B------:R-:W-:Y:S01]  /*00f0*/  UMOV UR4, 0x400 ;  /* 0x0000040000047882 */ /* 0x000fe20000000000 */
[-CC-:B------:R-:W-:Y:S01]  /*0100*/  IMAD R17, R18, R6.reuse, R19.reuse ;  /* 0x0000000612117224 */ /* 0x180fe200078e0213 */
[----:B------:R-:W-:Y:S01]  /*0110*/  UIADD3 UR5, UPT, UPT, UR4, 0x1000, URZ ;  /* 0x0000100004057890 */ /* 0x000fe2000fffe0ff */
[----:B------:R-:W-:Y:S01]  /*0120*/  SHF.R.U32.HI R2, RZ, 0x5, R2 ;  /* 0x00000005ff027819 */ /* 0x000fe20000011602 */
[----:B------:R-:W-:Y:S01]  /*0130*/  IMAD R7, R20, R6, R19 ;  /* 0x0000000614077224 */ /* 0x000fe200078e0213 */
[----:B------:R-:W-:Y:S02]  /*0140*/  MOV R23, RZ ;  /* 0x000000ff00177202 */ /* 0x000fe40000000f00 */
[----:B------:R-:W1:Y:S01]  /*0150*/  LDC R0, c[0x0][0x398] ;  /* 0x0000e600ff007b82 */ /* 0x000e620000000800 */
[----:B------:R-:W-:Y:S02]  /*0160*/  LEA R17, R4, R17, 0x5 ;  /* 0x0000001104117211 */ /* 0x000fe400078e28ff */
[----:B------:R-:W-:Y:S01]  /*0170*/  IADD3 R16, PT, PT, -R2, RZ, RZ ;  /* 0x000000ff02107210 */ /* 0x000fe20007ffe1ff */
[----:B0-----:R-:W-:-:S02]  /*0180*/  ULEA UR4, UR6, UR4, 0x18 ;  /* 0x0000000406047291 */ /* 0x001fc4000f8ec0ff */
[----:B------:R-:W-:-:S04]  /*0190*/  ULEA UR5, UR6, UR5, 0x18 ;  /* 0x0000000506057291 */ /* 0x000fc8000f8ec0ff */
[C---:B------:R-:W-:Y:S02]  /*01a0*/  LEA R5, R18.reuse, UR4, 0x7 ;  /* 0x0000000412057c11 */ /* 0x040fe4000f8e38ff */
[C---:B------:R-:W-:Y:S02]  /*01b0*/  LEA R3, R19.reuse, UR5, 0x2 ;  /* 0x0000000513037c11 */ /* 0x040fe4000f8e10ff */
[----:B------:R-:W-:Y:S02]  /*01c0*/  LEA R4, R19, R5, 0x2 ;  /* 0x0000000513047211 */ /* 0x000fe400078e10ff */
[----:B------:R-:W-:-:S07]  /*01d0*/  LEA R2, R18, R3, 0x7 ;  /* 0x0000000312027211 */ /* 0x000fce00078e38ff */
.L_x_1:
[----:B------:R-:W-:Y:S01]  /*01e0*/  VIMNMX.U32 R9, PT, PT, R20, R19, !PT ;  /* 0x0000001314097248 */ /* 0x000fe20007fe0000 */
[----:B------:R-:W-:Y:S01]  /*01f0*/  HFMA2 R27, -RZ, RZ, 0, 0 ;  /* 0x00000000ff1b7431 */ /* 0x000fe200000001ff */
[----:B-1----:R-:W-:Y:S02]  /*0200*/  MOV R6, R0 ;  /* 0x0000000000067202 */ /* 0x002fe40000000f00 */
[----:B------:R-:W-:Y:S02]  /*0210*/  VIMNMX.U32 R11, PT, PT, R21, R18, !PT ;  /* 0x00000012150b7248 */ /* 0x000fe40007fe0000 */
[-C--:B------:R-:W-:Y:S02]  /*0220*/  ISETP.GE.U32.AND P0, PT, R9, R6.reuse, PT ;  /* 0x000000060900720c */ /* 0x080fe40003f06070 */
[----:B------:R-:W-:Y:S02]  /*0230*/  ISETP.GE.U32.AND P1, PT, R11, R6, PT ;  /* 0x000000060b00720c */ /* 0x000fe40003f26070 */
[----:B------:R-:W-:-:S09]  /*0240*/  MOV R29, RZ ;  /* 0x000000ff001d7202 */ /* 0x000fd20000000f00 */
[----:B------:R-:W0:Y:S08]  /*0250*/  @!P0 LDC.64 R10, c[0x0][0x380] ;  /* 0x0000e000ff0a8b82 */ /* 0x000e300000000a00 */
[----:B------:R-:W1:Y:S01]  /*0260*/  @!P1 LDC.64 R8, c[0x0][0x388] ;  /* 0x0000e200ff089b82 */ /* 0x000e620000000a00 */
[----:B0-----:R-:W-:-:S05]  /*0270*/  @!P0 IMAD.WIDE.U32 R10, R7, 0x4, R10 ;  /* 0x00000004070a8825 */ /* 0x001fca00078e000a */
[----:B------:R-:W2:Y:S01]  /*0280*/  @!P0 LDG.E R27, desc[UR8][R10.64] ;  /* 0x000000080a1b8981 */ /* 0x000ea2000c1e1900 */
[----:B-1----:R-:W-:-:S05]  /*0290*/  @!P1 IMAD.WIDE.U32 R8, R17, 0x4, R8 ;  /* 0x0000000411089825 */ /* 0x002fca00078e0008 */
[----:B------:R-:W3:Y:S04]  /*02a0*/  @!P1 LDG.E R29, desc[UR8][R8.64] ;  /* 0x00000008081d9981 */ /* 0x000ee8000c1e1900 */
[----:B--2---:R-:W-:Y:S04]  /*02b0*/  STS [R4], R27 ;  /* 0x0000001b04007388 */ /* 0x004fe80000000800 */
[----:B---3--:R-:W-:Y:S01]  /*02c0*/  STS [R2], R29 ;  /* 0x0000001d02007388 */ /* 0x008fe20000000800 */
[----:B------:R-:W-:Y:S06]  /*02d0*/  BAR.SYNC.DEFER_BLOCKING 0x0 ;  /* 0x0000000000007b1d */ /* 0x000fec0000010000 */
[----:B------:R-:W-:Y:S04]  /*02e0*/  LDS R22, [R3] ;  /* 0x0000000003167984 */ /* 0x000fe80000000800 */
[----:B------:R-:W0:Y:S04]  /*02f0*/  LDS.128 R12, [R5] ;  /* 0x00000000050c7984 */ /* 0x000e280000000c00 */
[----:B------:R-:W1:Y:S04]  /*0300*/  LDS R26, [R3+0x80] ;  /* 0x00008000031a7984 */ /* 0x000e680000000800 */
[----:B------:R-:W2:Y:S04]  /*0310*/  LDS R25, [R3+0x100] ;  /* 0x0001000003197984 */ /* 0x000ea80000000800 */
[----:B------:R-:W3:Y:S04]  /*0320*/  LDS R24, [R3+0x180] ;  /* 0x0001800003187984 */ /* 0x000ee80000000800 */
[----:B------:R-:W-:Y:S01]  /*0330*/  LDS.128 R8, [R5+0x10] ;  /* 0x0000100005087984 */ /* 0x000fe20000000c00 */
[----:B0-----:R-:W-:-:S03]  /*0340*/  FFMA R12, R12, R22, R23 ;  /* 0x000000160c0c7223 */ /* 0x001fc60000000017 */
[----:B------:R-:W0:Y:S01]  /*0350*/  LDS R23, [R3+0x200] ;  /* 0x0002000003177984 */ /* 0x000e220000000800 */
[----:B-1----:R-:W-:-:S03]  /*0360*/  FFMA R12, R26, R13, R12 ;  /* 0x0000000d1a0c7223 */ /* 0x002fc6000000000c */
[----:B------:R-:W1:Y:S01]  /*0370*/  LDS R22, [R3+0x280] ;  /* 0x0002800003167984 */ /* 0x000e620000000800 */
[----:B--2---:R-:W-:-:S03]  /*0380*/  FFMA R13, R25, R14, R12 ;  /* 0x0000000e190d7223 */ /* 0x004fc6000000000c */
[----:B------:R-:W2:Y:S01]  /*0390*/  LDS R25, [R3+0x300] ;  /* 0x0003000003197984 */ /* 0x000ea20000000800 */
[----:B---3--:R-:W-:-:S03]  /*03a0*/  FFMA R13, R24, R15, R13 ;  /* 0x0000000f180d7223 */ /* 0x008fc6000000000d */
[----:B------:R-:W3:Y:S04]  /*03b0*/  LDS R24, [R3+0x380] ;  /* 0x0003800003187984 */ /* 0x000ee80000000800 */
[----:B------:R-:W-:Y:S01]  /*03c0*/  LDS R26, [R3+0xb80] ;  /* 0x000b8000031a7984 */ /* 0x000fe20000000800 */
[----:B0-----:R-:W-:-:S03]  /*03d0*/  FFMA R27, R8, R23, R13 ;  /* 0x00000017081b7223 */ /* 0x001fc6000000000d */
[----:B------:R-:W-:Y:S04]  /*03e0*/  LDS R23, [R3+0x400] ;  /* 0x0004000003177984 */ /* 0x000fe80000000800 */
[----:B------:R-:W0:Y:S01]  /*03f0*/  LDS.128 R12, [R5+0x20] ;  /* 0x00002000050c7984 */ /* 0x000e220000000c00 */
[----:B-1----:R-:W-:-:S03]  /*0400*/  FFMA R8, R22, R9, R27 ;  /* 0x0000000916087223 */ /* 0x002fc6000000001b */
[----:B------:R-:W1:Y:S01]  /*0410*/  LDS R22, [R3+0x480] ;  /* 0x0004800003167984 */ /* 0x000e620000000800 */
[----:B--2---:R-:W-:-:S03]  /*0420*/  FFMA R9, R25, R10, R8 ;  /* 0x0000000a19097223 */ /* 0x004fc60000000008 */
[----:B------:R-:W2:Y:S01]  /*0430*/  LDS R25, [R3+0x500] ;  /* 0x0005000003197984 */ /* 0x000ea20000000800 */
[----:B---3--:R-:W-:-:S03]  /*0440*/  FFMA R9, R24, R11, R9 ;  /* 0x0000000b18097223 */ /* 0x008fc60000000009 */
[----:B------:R-:W3:Y:S01]  /*0450*/  LDS R24, [R3+0x580] ;  /* 0x0005800003187984 */ /* 0x000ee20000000800 */
        /* <DEDUP_REMOVED lines=26> */
[----:B------:R-:W-:Y:S04]  /*0600*/  LDS R27, [R3+0xc00] ;  /* 0x000c0000031b7984 */ /* 0x000fe80000000800 */
[----:B------:R-:W-:Y:S01]  /*0610*/  LDS R24, [R3+0xc80] ;  /* 0x000c800003187984 */ /* 0x000fe20000000800 */
[----:B0-----:R-:W-:-:S03]  /*0620*/  FFMA R23, R8, R23, R13 ;  /* 0x0000001708177223 */ /* 0x001fc6000000000d */
[----:B------:R-:W0:Y:S01]  /*0630*/  LDS.128 R12, [R5+0x60] ;  /* 0x00006000050c7984 */ /* 0x000e220000000c00 */
[----:B-1----:R-:W-:-:S03]  /*0640*/  FFMA R22, R22, R9, R23 ;  /* 0x0000000916167223 */ /* 0x002fc60000000017 */
[----:B------:R-:W1:Y:S01]  /*0650*/  LDS R23, [R3+0xd00] ;  /* 0x000d000003177984 */ /* 0x000e620000000800 */
[----:B--2---:R-:W-:-:S03]  /*0660*/  FFMA R25, R25, R10, R22 ;  /* 0x0000000a19197223 */ /* 0x004fc60000000016 */
[----:B------:R-:W2:Y:S01]  /*0670*/  LDS R22, [R3+0xd80] ;  /* 0x000d800003167984 */ /* 0x000ea20000000800 */
[----:B------:R-:W-:-:S03]  /*0680*/  FFMA R11, R26, R11, R25 ;  /* 0x0000000b1a0b7223 */ /* 0x000fc60000000019 */
[----:B------:R-:W-:Y:S01]  /*0690*/  LDS R25, [R3+0xe00] ;  /* 0x000e000003197984 */ /* 0x000fe20000000800 */
[----:B0-----:R-:W-:-:S03]  /*06a0*/  FFMA R27, R12, R27, R11 ;  /* 0x0000001b0c1b7223 */ /* 0x001fc6000000000b */
[----:B------:R-:W0:Y:S01]  /*06b0*/  LDS.128 R8, [R5+0x70] ;  /* 0x0000700005087984 */ /* 0x000e220000000c00 */
[----:B------:R-:W-:-:S03]  /*06c0*/  FFMA R24, R24, R13, R27 ;  /* 0x0000000d18187223 */ /* 0x000fc6000000001b */
[----:B------:R-:W3:Y:S04]  /*06d0*/  LDS R27, [R3+0xe80] ;  /* 0x000e8000031b7984 */ /* 0x000ee80000000800 */
[----:B------:R-:W4:Y:S04]  /*06e0*/  LDS R13, [R3+0xf00] ;  /* 0x000f0000030d7984 */ /* 0x000f280000000800 */
[----:B------:R-:W5:Y:S01]  /*06f0*/  LDS R12, [R3+0xf80] ;  /* 0x000f8000030c7984 */ /* 0x000f620000000800 */
[----:B-1----:R-:W-:Y:S01]  /*0700*/  FFMA R23, R23, R14, R24 ;  /* 0x0000000e17177223 */ /* 0x002fe20000000018 */
[----:B------:R-:W-:-:S03]  /*0710*/  IADD3 R16, PT, PT, R16, 0x1, RZ ;  /* 0x0000000110107810 */ /* 0x000fc60007ffe0ff */
[----:B--2---:R-:W-:Y:S01]  /*0720*/  FFMA R15, R22, R15, R23 ;  /* 0x0000000f160f7223 */ /* 0x004fe20000000017 */
[----:B------:R-:W-:Y:S01]  /*0730*/  BAR.SYNC.DEFER_BLOCKING 0x0 ;  /* 0x0000000000007b1d */ /* 0x000fe20000010000 */
[----:B------:R-:W-:Y:S02]  /*0740*/  ISETP.NE.AND P0, PT, R16, RZ, PT ;  /* 0x000000ff1000720c */ /* 0x000fe40003f05270 */
[----:B------:R-:W-:Y:S02]  /*0750*/  IADD3 R18, PT, PT, R18, 0x20, RZ ;  /* 0x0000002012127810 */ /* 0x000fe40007ffe0ff */
[----:B------:R-:W-:Y:S02]  /*0760*/  IADD3 R19, PT, PT, R19, 0x20, RZ ;  /* 0x0000002013137810 */ /* 0x000fe40007ffe0ff */
[----:B------:R-:W-:Y:S02]  /*0770*/  IADD3 R7, PT, PT, R7, 0x20, RZ ;  /* 0x0000002007077810 */ /* 0x000fe40007ffe0ff */
[----:B------:R-:W-:Y:S01]  /*0780*/  LEA R17, R6, R17, 0x5 ;  /* 0x0000001106117211 */ /* 0x000fe200078e28ff */
[----:B0-----:R-:W-:-:S04]  /*0790*/  FFMA R8, R8, R25, R15 ;  /* 0x0000001908087223 */ /* 0x001fc8000000000f */
[----:B---3--:R-:W-:-:S04]  /*07a0*/  FFMA R8, R27, R9, R8 ;  /* 0x000000091b087223 */ /* 0x008fc80000000008 */
[----:B----4-:R-:W-:-:S04]  /*07b0*/  FFMA R13, R13, R10, R8 ;  /* 0x0000000a0d0d7223 */ /* 0x010fc80000000008 */
[----:B-----5:R-:W-:Y:S01]  /*07c0*/  FFMA R23, R12, R11, R13 ;  /* 0x0000000b0c177223 */ /* 0x020fe2000000000d */
[----:B------:R-:W-:Y:S06]  /*07d0*/  @P0 BRA `(.L_x_1) ;  /* 0xfffffff800800947 */ /* 0x000fec000383ffff */
.L_x_0:
[----:B------:R-:W-:-:S04]  /*07e0*/  VIMNMX.U32 R3, PT, PT, R20, R21, !PT ;  /* 0x0000001514037248 */ /* 0x000fc80007fe0000 */
[----:B------:R-:W-:-:S13]  /*07f0*/  ISETP.GE.U32.AND P0, PT, R3, R6, PT ;  /* 0x000000060300720c */ /* 0x000fda0003f06070 */
[----:B------:R-:W-:Y:S05]  /*0800*/  @P0 EXIT ;  /* 0x000000000000094d */ /* 0x000fea0003800000 */
[----:B------:R-:W0:Y:S01]  /*0810*/  LDC.64 R2, c[0x0][0x390] ;  /* 0x0000e400ff027b82 */ /* 0x000e220000000a00 */
[----:B------:R-:W-:-:S04]  /*0820*/  IMAD R21, R20, R6, R21 ;  /* 0x0000000614157224 */ /* 0x000fc800078e0215 */
[----:B0-----:R-:W-:-:S05]  /*0830*/  IMAD.WIDE.U32 R2, R21, 0x4, R2 ;  /* 0x0000000415027825 */ /* 0x001fca00078e0002 */
[----:B------:R-:W-:Y:S01]  /*0840*/  STG.E desc[UR8][R2.64], R23 ;  /* 0x0000001702007986 */ /* 0x000fe2000c101908 */
[----:B------:R-:W-:Y:S05]  /*0850*/  EXIT ;  /* 0x000000000000794d */ /* 0x000fea0003800000 */
.L_x_2:
[----:B------:R-:W-:-:S00]  /*0860*/  BRA `(.L_x_2) ;  /* 0xfffffffc00fc7947 */ /* 0x000fc0000383ffff */
[----:B------:R-:W-:-:S00]  /*0870*/  NOP ;  /* 0x0000000000007918 */ /* 0x000fc00000000000 */
        /* <DEDUP_REMOVED lines=8> */
.L_x_3:


//--------------------- .nv.shared._Z19matmul_tiled_kernelPfS_S_j --------------------------
	.section	.nv.shared._Z19matmul_tiled_kernelPfS_S_j,"aw",@nobits
	.sectionflags	@""
	.align	4
.nv.shared._Z19matmul_tiled_kernelPfS_S_j:
	.zero		9216


//--------------------- .nv.shared.reserved.0     --------------------------
	.section	.nv.shared.reserved.0,"aw",@nobits
	.weak		__nv_reservedSMEM_offset_0_alias
	.size		__nv_reservedSMEM_offset_0_alias, 0, 64
	.other		__nv_reservedSMEM_offset_0_alias,@"STO_CUDA_RESERVED_SHARED STV_DEFAULT"
__nv_reservedSMEM_offset_0_alias:
	.zero		0
	.zero		64


//--------------------- .nv.constant0._Z19matmul_tiled_kernelPfS_S_j --------------------------
	.section	.nv.constant0._Z19matmul_tiled_kernelPfS_S_j,"a",@progbits
	.sectionflags	@""
	.align	4
.nv.constant0._Z19matmul_tiled_kernelPfS_S_j:
	.zero		924


//--------------------- SYMBOLS --------------------------

	.type		.nv.reservedSmem.offset0,@object
	.size		.nv.reservedSmem.offset0,0x4
	.type		.nv.reservedSmem.cap,@object
	.size		.nv.reservedSmem.cap,0x4
